	.headerflags	@"EF_CUDA_TEXMODE_UNIFIED EF_CUDA_64BIT_ADDRESS EF_CUDA_ACCELERATORS EF_CUDA_SM90 EF_CUDA_VIRTUAL_SM(EF_CUDA_SM90)"
	.elftype	@"ET_EXEC"


//--------------------- .nv.info                  --------------------------
	.section	.nv.info,"",@"SHT_CUDA_INFO"
	.align	4


	//----- nvinfo : EIATTR_REGCOUNT
	.align		4
        /*0000*/ 	.byte	0x04, 0x2f
        /*0002*/ 	.short	(.L_1 - .L_0)
	.align		4
.L_0:
        /*0004*/ 	.word	index@(triton_poi_fused_add_0)
        /*0008*/ 	.word	0x00000018


	//----- nvinfo : EIATTR_MIN_STACK_SIZE
	.align		4
.L_1:
        /*000c*/ 	.byte	0x04, 0x12
        /*000e*/ 	.short	(.L_3 - .L_2)
	.align		4
.L_2:
        /*0010*/ 	.word	index@(triton_poi_fused_add_0)
        /*0014*/ 	.word	0x00000000


	//----- nvinfo : EIATTR_FRAME_SIZE
	.align		4
.L_3:
        /*0018*/ 	.byte	0x04, 0x11
        /*001a*/ 	.short	(.L_5 - .L_4)
	.align		4
.L_4:
        /*001c*/ 	.word	index@(triton_poi_fused_add_0)
        /*0020*/ 	.word	0x00000000


	//----- nvinfo : EIATTR_MIN_STACK_SIZE
	.align		4
.L_5:
        /*0024*/ 	.byte	0x04, 0x12
        /*0026*/ 	.short	(.L_7 - .L_6)
	.align		4
.L_6:
        /*0028*/ 	.word	index@(triton_poi_fused_add_0)
        /*002c*/ 	.word	0x00000000
.L_7:


//--------------------- .nv.info.triton_poi_fused_add_0 --------------------------
	.section	.nv.info.triton_poi_fused_add_0,"",@"SHT_CUDA_INFO"
	.sectionflags	@""
	.align	4


	//----- nvinfo : EIATTR_CUDA_API_VERSION
	.align		4
        /*0000*/ 	.byte	0x04, 0x37
        /*0002*/ 	.short	(.L_9 - .L_8)
.L_8:
        /*0004*/ 	.word	0x0000007c


	//----- nvinfo : EIATTR_KPARAM_INFO
	.align		4
.L_9:
        /*0008*/ 	.byte	0x04, 0x17
        /*000a*/ 	.short	(.L_11 - .L_10)
.L_10:
        /*000c*/ 	.word	0x00000000
        /*0010*/ 	.short	0x0002
        /*0012*/ 	.short	0x0010
        /*0014*/ 	.byte	0x00, 0xf0, 0x11, 0x00


	//----- nvinfo : EIATTR_KPARAM_INFO
	.align		4
.L_11:
        /*0018*/ 	.byte	0x04, 0x17
        /*001a*/ 	.short	(.L_13 - .L_12)
.L_12:
        /*001c*/ 	.word	0x00000000
        /*0020*/ 	.short	0x0001
        /*0022*/ 	.short	0x0008
        /*0024*/ 	.byte	0x00, 0xf4, 0x21, 0x00


	//----- nvinfo : EIATTR_KPARAM_INFO
	.align		4
.L_13:
        /*0028*/ 	.byte	0x04, 0x17
        /*002a*/ 	.short	(.L_15 - .L_14)
.L_14:
        /*002c*/ 	.word	0x00000000
        /*0030*/ 	.short	0x0000
        /*0032*/ 	.short	0x0000
        /*0034*/ 	.byte	0x00, 0xf4, 0x21, 0x00


	//----- nvinfo : EIATTR_SPARSE_MMA_MASK
	.align		4
.L_15:
        /*0038*/ 	.byte	0x03, 0x50
        /*003a*/ 	.short	0x0000


	//----- nvinfo : EIATTR_MAXREG_COUNT
	.align		4
        /*003c*/ 	.byte	0x03, 0x1b
        /*003e*/ 	.short	0x00ff


	//----- nvinfo : EIATTR_EXIT_INSTR_OFFSETS
	.align		4
        /*0040*/ 	.byte	0x04, 0x1c
        /*0042*/ 	.short	(.L_17 - .L_16)


	//   ....[0]....
.L_16:
        /*0044*/ 	.word	0x00000200


	//   ....[1]....
        /*0048*/ 	.word	0x00000220


	//----- nvinfo : EIATTR_REQNTID
	.align		4
.L_17:
        /*004c*/ 	.byte	0x04, 0x10
        /*004e*/ 	.short	(.L_19 - .L_18)
.L_18:
        /*0050*/ 	.word	0x00000020
        /*0054*/ 	.word	0x00000001
        /*0058*/ 	.word	0x00000001


	//----- nvinfo : EIATTR_CBANK_PARAM_SIZE
	.align		4
.L_19:
        /*005c*/ 	.byte	0x03, 0x19
        /*005e*/ 	.short	0x0014


	//----- nvinfo : EIATTR_PARAM_CBANK
	.align		4
        /*0060*/ 	.byte	0x04, 0x0a
        /*0062*/ 	.short	(.L_21 - .L_20)
	.align		4
.L_20:
        /*0064*/ 	.word	index@(.nv.constant0.triton_poi_fused_add_0)
        /*0068*/ 	.short	0x0210
        /*006a*/ 	.short	0x0014


	//----- nvinfo : EIATTR_SW_WAR
	.align		4
.L_21:
        /*006c*/ 	.byte	0x04, 0x36
        /*006e*/ 	.short	(.L_23 - .L_22)
.L_22:
        /*0070*/ 	.word	0x00000008
.L_23:


//--------------------- .nv.callgraph             --------------------------
	.section	.nv.callgraph,"",@"SHT_CUDA_CALLGRAPH"
	.align	4
	.sectionentsize	8
	.align		4
        /*0000*/ 	.word	0x00000000
	.align		4
        /*0004*/ 	.word	0xffffffff
	.align		4
        /*0008*/ 	.word	0x00000000
	.align		4
        /*000c*/ 	.word	0xfffffffe
	.align		4
        /*0010*/ 	.word	0x00000000
	.align		4
        /*0014*/ 	.word	0xfffffffd
	.align		4
        /*0018*/ 	.word	0x00000000
	.align		4
        /*001c*/ 	.word	0xfffffffc


//--------------------- .text.triton_poi_fused_add_0 --------------------------
	.section	.text.triton_poi_fused_add_0,"ax",@progbits
	.align	128
        .global         triton_poi_fused_add_0
        .type           triton_poi_fused_add_0,@function
        .size           triton_poi_fused_add_0,(.L_x_1 - triton_poi_fused_add_0)
        .other          triton_poi_fused_add_0,@"STO_CUDA_ENTRY STV_DEFAULT"
triton_poi_fused_add_0:
.text.triton_poi_fused_add_0:
[----:B------:R-:W0:Y:S02]  /*0000*/  LDC R1, c[0x0][0x28] ;  /* 0x00000a00ff017b82 */ /* 0x000e240000000800 */
[----:B------:R-:W1:Y:S01]  /*0010*/  S2R R0, SR_TID.X ;  /* 0x0000000000007919 */ /* 0x000e620000002100 */
[----:B------:R-:W2:Y:S01]  /*0020*/  LDC.64 R8, c[0x0][0x210] ;  /* 0x00008400ff087b82 */ /* 0x000ea20000000a00 */
[----:B------:R-:W-:Y:S02]  /*0030*/  CS2R R12, SRZ ;  /* 0x00000000000c7805 */ /* 0x000fe4000001ff00 */
[----:B------:R-:W-:Y:S01]  /*0040*/  CS2R R14, SRZ ;  /* 0x00000000000e7805 */ /* 0x000fe2000001ff00 */
[----:B------:R-:W3:Y:S01]  /*0050*/  S2R R11, SR_CTAID.X ;  /* 0x00000000000b7919 */ /* 0x000ee20000002500 */
[----:B------:R-:W-:Y:S01]  /*0060*/  ULDC.64 UR4, c[0x0][0x208] ;  /* 0x0000820000047ab9 */ /* 0x000fe20000000a00 */
[----:B------:R-:W-:Y:S02]  /*0070*/  CS2R R16, SRZ ;  /* 0x0000000000107805 */ /* 0x000fe4000001ff00 */
[----:B-1----:R-:W-:-:S04]  /*0080*/  SHF.L.U32 R0, R0, 0x1, RZ ;  /* 0x0000000100007819 */ /* 0x002fc800000006ff */
[----:B------:R-:W-:-:S04]  /*0090*/  LOP3.LUT R0, R0, 0x3e, RZ, 0xc0, !PT ;  /* 0x0000003e00007812 */ /* 0x000fc800078ec0ff */
[----:B---3--:R-:W-:-:S04]  /*00a0*/  LEA R11, R11, R0, 0x6 ;  /* 0x000000000b0b7211 */ /* 0x008fc800078e30ff */
[C---:B------:R-:W-:Y:S01]  /*00b0*/  ISETP.GE.AND P0, PT, R11.reuse, 0x40, PT ;  /* 0x000000400b00780c */ /* 0x040fe20003f06270 */
[--C-:B--2---:R-:W-:Y:S01]  /*00c0*/  IMAD.WIDE R2, R11, 0x4, R8.reuse ;  /* 0x000000040b027825 */ /* 0x104fe200078e0208 */
[----:B------:R-:W-:Y:S02]  /*00d0*/  IADD3 R5, R11, 0x40, RZ ;  /* 0x000000400b057810 */ /* 0x000fe40007ffe0ff */
[----:B------:R-:W-:Y:S02]  /*00e0*/  IADD3 R7, R11, 0x80, RZ ;  /* 0x000000800b077810 */ /* 0x000fe40007ffe0ff */
[----:B------:R-:W-:Y:S01]  /*00f0*/  IADD3 R19, R11, 0xc0, RZ ;  /* 0x000000c00b137810 */ /* 0x000fe20007ffe0ff */
[----:B------:R-:W-:-:S04]  /*0100*/  IMAD.WIDE R4, R5, 0x4, R8 ;  /* 0x0000000405047825 */ /* 0x000fc800078e0208 */
[--C-:B------:R-:W-:Y:S02]  /*0110*/  IMAD.WIDE R6, R7, 0x4, R8.reuse ;  /* 0x0000000407067825 */ /* 0x100fe400078e0208 */
[----:B------:R1:W2:Y:S02]  /*0120*/  @!P0 LDG.E.64 R12, desc[UR4][R2.64] ;  /* 0x00000004020c8981 */ /* 0x0002a4000c1e1b00 */
[----:B------:R-:W-:Y:S02]  /*0130*/  IMAD.WIDE R8, R19, 0x4, R8 ;  /* 0x0000000413087825 */ /* 0x000fe400078e0208 */
[----:B------:R-:W2:Y:S01]  /*0140*/  @!P0 LDG.E.64 R14, desc[UR4][R4.64] ;  /* 0x00000004040e8981 */ /* 0x000ea2000c1e1b00 */
[----:B------:R-:W-:-:S03]  /*0150*/  CS2R R18, SRZ ;  /* 0x0000000000127805 */ /* 0x000fc6000001ff00 */
[----:B------:R-:W3:Y:S01]  /*0160*/  @!P0 LDG.E.64 R16, desc[UR4][R6.64] ;  /* 0x0000000406108981 */ /* 0x000ee2000c1e1b00 */
[----:B-1----:R-:W1:Y:S03]  /*0170*/  LDC.64 R2, c[0x0][0x218] ;  /* 0x00008600ff027b82 */ /* 0x002e660000000a00 */
[----:B------:R-:W4:Y:S01]  /*0180*/  @!P0 LDG.E.64 R18, desc[UR4][R8.64] ;  /* 0x0000000408128981 */ /* 0x000f22000c1e1b00 */
[----:B-1----:R-:W-:-:S04]  /*0190*/  IMAD.WIDE R2, R11, 0x4, R2 ;  /* 0x000000040b027825 */ /* 0x002fc800078e0202 */
[----:B--2---:R-:W-:Y:S01]  /*01a0*/  FADD R21, R14, R12 ;  /* 0x0000000c0e157221 */ /* 0x004fe20000000000 */
[----:B------:R-:W-:-:S03]  /*01b0*/  FADD R0, R15, R13 ;  /* 0x0000000d0f007221 */ /* 0x000fc60000000000 */
[----:B---3--:R-:W-:Y:S01]  /*01c0*/  FADD R21, R21, R16 ;  /* 0x0000001015157221 */ /* 0x008fe20000000000 */
[----:B------:R-:W-:-:S03]  /*01d0*/  FADD R0, R0, R17 ;  /* 0x0000001100007221 */ /* 0x000fc60000000000 */
[----:B----4-:R-:W-:Y:S01]  /*01e0*/  FADD R18, R21, R18 ;  /* 0x0000001215127221 */ /* 0x010fe20000000000 */
[----:B------:R-:W-:Y:S01]  /*01f0*/  FADD R19, R0, R19 ;  /* 0x0000001300137221 */ /* 0x000fe20000000000 */
[----:B------:R-:W-:Y:S06]  /*0200*/  @P0 EXIT ;  /* 0x000000000000094d */ /* 0x000fec0003800000 */
[----:B------:R-:W-:Y:S01]  /*0210*/  STG.E.64 desc[UR4][R2.64], R18 ;  /* 0x0000001202007986 */ /* 0x000fe2000c101b04 */
[----:B------:R-:W-:Y:S05]  /*0220*/  EXIT ;  /* 0x000000000000794d */ /* 0x000fea0003800000 */
.L_x_0:
[----:B------:R-:W-:-:S00]  /*0230*/  BRA `(.L_x_0) ;  /* 0xfffffffc00fc7947 */ /* 0x000fc0000383ffff */
[----:B------:R-:W-:-:S00]  /*0240*/  NOP ;  /* 0x0000000000007918 */ /* 0x000fc00000000000 */
        /* <DEDUP_REMOVED lines=11> */
.L_x_1:


//--------------------- .nv.constant0.triton_poi_fused_add_0 --------------------------
	.section	.nv.constant0.triton_poi_fused_add_0,"a",@progbits
	.sectionflags	@""
	.align	4
.nv.constant0.triton_poi_fused_add_0:
	.zero		548
